//
// Generated by NVIDIA NVVM Compiler
//
// Compiler Build ID: CL-36424714
// Cuda compilation tools, release 13.0, V13.0.88
// Based on NVVM 20.0.0
//

.version 9.0
.target sm_100
.address_size 64

	// .globl	_Z22softmax_forward_kernelPfPKfii
.extern .shared .align 16 .b8 smem[];

.visible .entry _Z22softmax_forward_kernelPfPKfii(
	.param .u64 .ptr .align 1 _Z22softmax_forward_kernelPfPKfii_param_0,
	.param .u64 .ptr .align 1 _Z22softmax_forward_kernelPfPKfii_param_1,
	.param .u32 _Z22softmax_forward_kernelPfPKfii_param_2,
	.param .u32 _Z22softmax_forward_kernelPfPKfii_param_3
)
{
	.reg .pred 	%p<39>;
	.reg .b32 	%r<80>;
	.reg .b32 	%f<82>;
	.reg .b64 	%rd<12>;

	ld.param.u64 	%rd3, [_Z22softmax_forward_kernelPfPKfii_param_0];
	ld.param.u64 	%rd4, [_Z22softmax_forward_kernelPfPKfii_param_1];
	ld.param.u32 	%r21, [_Z22softmax_forward_kernelPfPKfii_param_3];
	cvta.to.global.u64 	%rd1, %rd4;
	cvta.to.global.u64 	%rd2, %rd3;
	mov.u32 	%r79, %tid.x;
	mov.u32 	%r2, %ctaid.x;
	and.b32  	%r3, %r79, 31;
	mov.u32 	%r4, %ntid.x;
	add.s32 	%r22, %r4, 31;
	shr.u32 	%r5, %r22, 5;
	setp.ge.s32 	%p1, %r79, %r21;
	mov.f32 	%f77, 0fFF800000;
	@%p1 bra 	$L__BB0_3;
	mul.lo.s32 	%r6, %r21, %r2;
	mov.f32 	%f77, 0fFF800000;
	mov.u32 	%r77, %r79;
$L__BB0_2:
	add.s32 	%r23, %r77, %r6;
	mul.wide.s32 	%rd5, %r23, 4;
	add.s64 	%rd6, %rd1, %rd5;
	ld.global.f32 	%f15, [%rd6];
	max.f32 	%f77, %f77, %f15;
	add.s32 	%r77, %r77, %r4;
	setp.lt.s32 	%p2, %r77, %r21;
	@%p2 bra 	$L__BB0_2;
$L__BB0_3:
	mov.b32 	%r24, %f77;
	shfl.sync.down.b32	%r25|%p3, %r24, 16, 31, -1;
	mov.b32 	%f16, %r25;
	max.f32 	%f17, %f77, %f16;
	mov.b32 	%r26, %f17;
	shfl.sync.down.b32	%r27|%p4, %r26, 8, 31, -1;
	mov.b32 	%f18, %r27;
	max.f32 	%f19, %f17, %f18;
	mov.b32 	%r28, %f19;
	shfl.sync.down.b32	%r29|%p5, %r28, 4, 31, -1;
	mov.b32 	%f20, %r29;
	max.f32 	%f21, %f19, %f20;
	mov.b32 	%r30, %f21;
	shfl.sync.down.b32	%r31|%p6, %r30, 2, 31, -1;
	mov.b32 	%f22, %r31;
	max.f32 	%f23, %f21, %f22;
	mov.b32 	%r32, %f23;
	shfl.sync.down.b32	%r33|%p7, %r32, 1, 31, -1;
	mov.b32 	%f24, %r33;
	max.f32 	%f25, %f23, %f24;
	mov.b32 	%r34, %f25;
	shfl.sync.idx.b32	%r9|%p8, %r34, 0, 31, -1;
	setp.ne.s32 	%p9, %r3, 0;
	shr.u32 	%r35, %r79, 3;
	and.b32  	%r36, %r35, 124;
	mov.u32 	%r37, smem;
	add.s32 	%r10, %r37, %r36;
	@%p9 bra 	$L__BB0_5;
	st.shared.u32 	[%r10], %r9;
$L__BB0_5:
	bar.sync 	0;
	setp.gt.u32 	%p10, %r79, 31;
	shl.b32 	%r38, %r3, 2;
	add.s32 	%r11, %r37, %r38;
	@%p10 bra 	$L__BB0_10;
	setp.ge.u32 	%p11, %r3, %r5;
	mov.f32 	%f78, 0fFF800000;
	@%p11 bra 	$L__BB0_8;
	ld.shared.f32 	%f78, [%r11];
$L__BB0_8:
	setp.ne.s32 	%p12, %r3, 0;
	mov.b32 	%r40, %f78;
	shfl.sync.down.b32	%r41|%p13, %r40, 16, 31, -1;
	mov.b32 	%f27, %r41;
	max.f32 	%f28, %f78, %f27;
	mov.b32 	%r42, %f28;
	shfl.sync.down.b32	%r43|%p14, %r42, 8, 31, -1;
	mov.b32 	%f29, %r43;
	max.f32 	%f30, %f28, %f29;
	mov.b32 	%r44, %f30;
	shfl.sync.down.b32	%r45|%p15, %r44, 4, 31, -1;
	mov.b32 	%f31, %r45;
	max.f32 	%f32, %f30, %f31;
	mov.b32 	%r46, %f32;
	shfl.sync.down.b32	%r47|%p16, %r46, 2, 31, -1;
	mov.b32 	%f33, %r47;
	max.f32 	%f34, %f32, %f33;
	mov.b32 	%r48, %f34;
	shfl.sync.down.b32	%r49|%p17, %r48, 1, 31, -1;
	mov.b32 	%f35, %r49;
	max.f32 	%f36, %f34, %f35;
	mov.b32 	%r50, %f36;
	shfl.sync.idx.b32	%r12|%p18, %r50, 0, 31, -1;
	@%p12 bra 	$L__BB0_10;
	st.shared.u32 	[smem], %r12;
$L__BB0_10:
	setp.ge.s32 	%p19, %r79, %r21;
	bar.sync 	0;
	mov.f32 	%f80, 0f00000000;
	@%p19 bra 	$L__BB0_13;
	ld.shared.f32 	%f6, [smem];
	mul.lo.s32 	%r13, %r21, %r2;
	mov.f32 	%f80, 0f00000000;
	mov.u32 	%r78, %r79;
$L__BB0_12:
	add.s32 	%r51, %r78, %r13;
	mul.wide.s32 	%rd7, %r51, 4;
	add.s64 	%rd8, %rd1, %rd7;
	ld.global.f32 	%f39, [%rd8];
	sub.f32 	%f40, %f39, %f6;
	fma.rn.f32 	%f41, %f40, 0f3BBB989D, 0f3F000000;
	cvt.sat.f32.f32 	%f42, %f41;
	mov.f32 	%f43, 0f4B400001;
	mov.f32 	%f44, 0f437C0000;
	fma.rm.f32 	%f45, %f42, %f44, %f43;
	add.f32 	%f46, %f45, 0fCB40007F;
	neg.f32 	%f47, %f46;
	fma.rn.f32 	%f48, %f40, 0f3FB8AA3B, %f47;
	fma.rn.f32 	%f49, %f40, 0f32A57060, %f48;
	mov.b32 	%r52, %f45;
	shl.b32 	%r53, %r52, 23;
	mov.b32 	%f50, %r53;
	ex2.approx.ftz.f32 	%f51, %f49;
	mul.f32 	%f52, %f51, %f50;
	add.s64 	%rd9, %rd2, %rd7;
	st.global.f32 	[%rd9], %f52;
	add.f32 	%f80, %f80, %f52;
	add.s32 	%r78, %r78, %r4;
	setp.lt.s32 	%p20, %r78, %r21;
	@%p20 bra 	$L__BB0_12;
$L__BB0_13:
	setp.ne.s32 	%p21, %r3, 0;
	mov.b32 	%r54, %f80;
	shfl.sync.down.b32	%r55|%p22, %r54, 16, 31, -1;
	mov.b32 	%f53, %r55;
	add.f32 	%f54, %f80, %f53;
	mov.b32 	%r56, %f54;
	shfl.sync.down.b32	%r57|%p23, %r56, 8, 31, -1;
	mov.b32 	%f55, %r57;
	add.f32 	%f56, %f54, %f55;
	mov.b32 	%r58, %f56;
	shfl.sync.down.b32	%r59|%p24, %r58, 4, 31, -1;
	mov.b32 	%f57, %r59;
	add.f32 	%f58, %f56, %f57;
	mov.b32 	%r60, %f58;
	shfl.sync.down.b32	%r61|%p25, %r60, 2, 31, -1;
	mov.b32 	%f59, %r61;
	add.f32 	%f60, %f58, %f59;
	mov.b32 	%r62, %f60;
	shfl.sync.down.b32	%r63|%p26, %r62, 1, 31, -1;
	mov.b32 	%f61, %r63;
	add.f32 	%f62, %f60, %f61;
	mov.b32 	%r64, %f62;
	shfl.sync.idx.b32	%r16|%p27, %r64, 0, 31, -1;
	@%p21 bra 	$L__BB0_15;
	st.shared.u32 	[%r10], %r16;
$L__BB0_15:
	setp.gt.u32 	%p28, %r79, 31;
	bar.sync 	0;
	@%p28 bra 	$L__BB0_20;
	setp.ge.u32 	%p29, %r3, %r5;
	mov.f32 	%f81, 0f00000000;
	@%p29 bra 	$L__BB0_18;
	ld.shared.f32 	%f81, [%r11];
$L__BB0_18:
	setp.ne.s32 	%p30, %r3, 0;
	mov.b32 	%r65, %f81;
	shfl.sync.down.b32	%r66|%p31, %r65, 16, 31, -1;
	mov.b32 	%f64, %r66;
	add.f32 	%f65, %f81, %f64;
	mov.b32 	%r67, %f65;
	shfl.sync.down.b32	%r68|%p32, %r67, 8, 31, -1;
	mov.b32 	%f66, %r68;
	add.f32 	%f67, %f65, %f66;
	mov.b32 	%r69, %f67;
	shfl.sync.down.b32	%r70|%p33, %r69, 4, 31, -1;
	mov.b32 	%f68, %r70;
	add.f32 	%f69, %f67, %f68;
	mov.b32 	%r71, %f69;
	shfl.sync.down.b32	%r72|%p34, %r71, 2, 31, -1;
	mov.b32 	%f70, %r72;
	add.f32 	%f71, %f69, %f70;
	mov.b32 	%r73, %f71;
	shfl.sync.down.b32	%r74|%p35, %r73, 1, 31, -1;
	mov.b32 	%f72, %r74;
	add.f32 	%f73, %f71, %f72;
	mov.b32 	%r75, %f73;
	shfl.sync.idx.b32	%r17|%p36, %r75, 0, 31, -1;
	@%p30 bra 	$L__BB0_20;
	st.shared.u32 	[smem], %r17;
$L__BB0_20:
	setp.ge.s32 	%p37, %r79, %r21;
	bar.sync 	0;
	@%p37 bra 	$L__BB0_23;
	ld.shared.f32 	%f12, [smem];
	mul.lo.s32 	%r18, %r21, %r2;
$L__BB0_22:
	add.s32 	%r76, %r79, %r18;
	mul.wide.s32 	%rd10, %r76, 4;
	add.s64 	%rd11, %rd2, %rd10;
	ld.global.f32 	%f74, [%rd11];
	div.rn.f32 	%f75, %f74, %f12;
	st.global.f32 	[%rd11], %f75;
	add.s32 	%r79, %r79, %r4;
	setp.lt.s32 	%p38, %r79, %r21;
	@%p38 bra 	$L__BB0_22;
$L__BB0_23:
	ret;

}


// ===== COMPILED SASS (sm_100) =====

	.target	sm_100

	.elftype	@"ET_EXEC"


//--------------------- .note.nv.tkinfo           --------------------------
	.section	.note.nv.tkinfo,"",@"SHT_NOTE"
	.sectionflags	@"SHF_NOTE_NV_TKINFO"
	.tkinfo
        /*0018*/ 	.word	0x00000002
        /*0030*/ 	.string	""
        /*0030*/ 	.string	"ptxas"
        /*0030*/ 	.string	"Cuda compilation tools, release 13.0, V13.0.88"
        /*0030*/ 	.string	"Build cuda_13.0.r13.0/compiler.36424714_0"
        /*0030*/ 	.string	"-arch sm_100 -m 64 "



//--------------------- .note.nv.cuinfo           --------------------------
	.section	.note.nv.cuinfo,"",@"SHT_NOTE"
	.sectionflags	@"SHF_NOTE_NV_CUINFO"
        /*0018*/ 	.short	0x0002
        /*001a*/ 	.short	0x0064
        /*001c*/ 	.short	0x0082
	.zero		2


//--------------------- .nv.info                  --------------------------
	.section	.nv.info,"",@"SHT_CUDA_INFO"
	.align	4


	//----- nvinfo : EIATTR_REGCOUNT
	.align		4
        /*0000*/ 	.byte	0x04, 0x2f
        /*0002*/ 	.short	(.L_1 - .L_0)
	.align		4
.L_0:
        /*0004*/ 	.word	index@(_Z22softmax_forward_kernelPfPKfii)
        /*0008*/ 	.word	0x00000016


	//----- nvinfo : EIATTR_FRAME_SIZE
	.align		4
.L_1:
        /*000c*/ 	.byte	0x04, 0x11
        /*000e*/ 	.short	(.L_3 - .L_2)
	.align		4
.L_2:
        /*0010*/ 	.word	index@($__internal_0_$__cuda_sm3x_div_rn_noftz_f32_slowpath)
        /*0014*/ 	.word	0x00000000


	//----- nvinfo : EIATTR_FRAME_SIZE
	.align		4
.L_3:
        /*0018*/ 	.byte	0x04, 0x11
        /*001a*/ 	.short	(.L_5 - .L_4)
	.align		4
.L_4:
        /*001c*/ 	.word	index@(_Z22softmax_forward_kernelPfPKfii)
        /*0020*/ 	.word	0x00000000


	//----- nvinfo : EIATTR_MIN_STACK_SIZE
	.align		4
.L_5:
        /*0024*/ 	.byte	0x04, 0x12
        /*0026*/ 	.short	(.L_7 - .L_6)
	.align		4
.L_6:
        /*0028*/ 	.word	index@(_Z22softmax_forward_kernelPfPKfii)
        /*002c*/ 	.word	0x00000000
.L_7:


//--------------------- .nv.compat                --------------------------
	.section	.nv.compat,"",@"SHT_CUDA_COMPAT_INFO"
	.align	4
        /*0000*/ 	.byte	0x02, 0x09, 0x00, 0x00, 0x02, 0x02, 0x01, 0x00, 0x02, 0x05, 0x05, 0x00, 0x03, 0x07, 0x01, 0x01
        /*0010*/ 	.byte	0x02, 0x03, 0x00, 0x00, 0x02, 0x06, 0x01, 0x00, 0x04, 0x0b, 0x08, 0x00, 0x01, 0x00, 0x00, 0x00
        /*0020*/ 	.byte	0x00, 0x00, 0x00, 0x00


//--------------------- .nv.info._Z22softmax_forward_kernelPfPKfii --------------------------
	.section	.nv.info._Z22softmax_forward_kernelPfPKfii,"",@"SHT_CUDA_INFO"
	.sectionflags	@""
	.align	4


	//----- nvinfo : EIATTR_CUDA_API_VERSION
	.align		4
        /*0000*/ 	.byte	0x04, 0x37
        /*0002*/ 	.short	(.L_9 - .L_8)
.L_8:
        /*0004*/ 	.word	0x00000082


	//----- nvinfo : EIATTR_KPARAM_INFO
	.align		4
.L_9:
        /*0008*/ 	.byte	0x04, 0x17
        /*000a*/ 	.short	(.L_11 - .L_10)
.L_10:
        /*000c*/ 	.word	0x00000000
        /*0010*/ 	.short	0x0003
        /*0012*/ 	.short	0x0014
        /*0014*/ 	.byte	0x00, 0xf0, 0x11, 0x00


	//----- nvinfo : EIATTR_KPARAM_INFO
	.align		4
.L_11:
        /*0018*/ 	.byte	0x04, 0x17
        /*001a*/ 	.short	(.L_13 - .L_12)
.L_12:
        /*001c*/ 	.word	0x00000000
        /*0020*/ 	.short	0x0002
        /*0022*/ 	.short	0x0010
        /*0024*/ 	.byte	0x00, 0xf0, 0x11, 0x00


	//----- nvinfo : EIATTR_KPARAM_INFO
	.align		4
.L_13:
        /*0028*/ 	.byte	0x04, 0x17
        /*002a*/ 	.short	(.L_15 - .L_14)
.L_14:
        /*002c*/ 	.word	0x00000000
        /*0030*/ 	.short	0x0001
        /*0032*/ 	.short	0x0008
        /*0034*/ 	.byte	0x00, 0xf5, 0x21, 0x00


	//----- nvinfo : EIATTR_KPARAM_INFO
	.align		4
.L_15:
        /*0038*/ 	.byte	0x04, 0x17
        /*003a*/ 	.short	(.L_17 - .L_16)
.L_16:
        /*003c*/ 	.word	0x00000000
        /*0040*/ 	.short	0x0000
        /*0042*/ 	.short	0x0000
        /*0044*/ 	.byte	0x00, 0xf5, 0x21, 0x00


	//----- nvinfo : EIATTR_SPARSE_MMA_MASK
	.align		4
.L_17:
        /*0048*/ 	.byte	0x03, 0x50
        /*004a*/ 	.short	0x0000


	//----- nvinfo : EIATTR_MAXREG_COUNT
	.align		4
        /*004c*/ 	.byte	0x03, 0x1b
        /*004e*/ 	.short	0x00ff


	//----- nvinfo : EIATTR_NUM_BARRIERS
	.align		4
        /*0050*/ 	.byte	0x02, 0x4c
        /*0052*/ 	.byte	0x01
	.zero		1


	//----- nvinfo : EIATTR_MERCURY_ISA_VERSION
	.align		4
        /*0054*/ 	.byte	0x03, 0x5f
        /*0056*/ 	.short	0x0101


	//----- nvinfo : EIATTR_COOP_GROUP_MASK_REGIDS
	.align		4
        /*0058*/ 	.byte	0x04, 0x29
        /*005a*/ 	.short	(.L_19 - .L_18)


	//   ....[0]....
.L_18:
        /*005c*/ 	.word	0xffffffff


	//   ....[1]....
        /*0060*/ 	.word	0xffffffff


	//   ....[2]....
        /*0064*/ 	.word	0xffffffff


	//   ....[3]....
        /*0068*/ 	.word	0xffffffff


	//   ....[4]....
        /*006c*/ 	.word	0xffffffff


	//   ....[5]....
        /*0070*/ 	.word	0xffffffff


	//   ....[6]....
        /*0074*/ 	.word	0xffffffff


	//   ....[7]....
        /*0078*/ 	.word	0xffffffff


	//   ....[8]....
        /*007c*/ 	.word	0xffffffff


	//   ....[9]....
        /*0080*/ 	.word	0xffffffff


	//   ....[10]....
        /*0084*/ 	.word	0xffffffff


	//   ....[11]....
        /*0088*/ 	.word	0xffffffff


	//   ....[12]....
        /*008c*/ 	.word	0xffffffff


	//   ....[13]....
        /*0090*/ 	.word	0xffffffff


	//   ....[14]....
        /*0094*/ 	.word	0xffffffff


	//   ....[15]....
        /*0098*/ 	.word	0xffffffff


	//   ....[16]....
        /*009c*/ 	.word	0xffffffff


	//   ....[17]....
        /*00a0*/ 	.word	0xffffffff


	//   ....[18]....
        /*00a4*/ 	.word	0xffffffff


	//   ....[19]....
        /*00a8*/ 	.word	0xffffffff


	//   ....[20]....
        /*00ac*/ 	.word	0xffffffff


	//   ....[21]....
        /*00b0*/ 	.word	0xffffffff


	//   ....[22]....
        /*00b4*/ 	.word	0xffffffff


	//   ....[23]....
        /*00b8*/ 	.word	0xffffffff


	//   ....[24]....
        /*00bc*/ 	.word	0x0500000c


	//   ....[25]....
        /*00c0*/ 	.word	0x0500000c


	//   ....[26]....
        /*00c4*/ 	.word	0x0500000c


	//   ....[27]....
        /*00c8*/ 	.word	0x0500000c


	//   ....[28]....
        /*00cc*/ 	.word	0x0500000c


	//   ....[29]....
        /*00d0*/ 	.word	0x0500000c


	//   ....[30]....
        /*00d4*/ 	.word	0x0500000c


	//   ....[31]....
        /*00d8*/ 	.word	0x0500000c


	//   ....[32]....
        /*00dc*/ 	.word	0x0500000c


	//   ....[33]....
        /*00e0*/ 	.word	0x0500000c


	//----- nvinfo : EIATTR_COOP_GROUP_INSTR_OFFSETS
	.align		4
.L_19:
        /*00e4*/ 	.byte	0x04, 0x28
        /*00e6*/ 	.short	(.L_21 - .L_20)


	//   ....[0]....
.L_20:
        /*00e8*/ 	.word	0x00000150


	//   ....[1]....
        /*00ec*/ 	.word	0x000001d0


	//   ....[2]....
        /*00f0*/ 	.word	0x00000220


	//   ....[3]....
        /*00f4*/ 	.word	0x00000250


	//   ....[4]....
        /*00f8*/ 	.word	0x00000280


	//   ....[5]....
        /*00fc*/ 	.word	0x000002a0


	//   ....[6]....
        /*0100*/ 	.word	0x00000330


	//   ....[7]....
        /*0104*/ 	.word	0x00000350


	//   ....[8]....
        /*0108*/ 	.word	0x00000370


	//   ....[9]....
        /*010c*/ 	.word	0x00000390


	//   ....[10]....
        /*0110*/ 	.word	0x000003b0


	//   ....[11]....
        /*0114*/ 	.word	0x000003e0


	//   ....[12]....
        /*0118*/ 	.word	0x00000600


	//   ....[13]....
        /*011c*/ 	.word	0x00000630


	//   ....[14]....
        /*0120*/ 	.word	0x00000650


	//   ....[15]....
        /*0124*/ 	.word	0x00000670


	//   ....[16]....
        /*0128*/ 	.word	0x00000690


	//   ....[17]....
        /*012c*/ 	.word	0x000006b0


	//   ....[18]....
        /*0130*/ 	.word	0x00000740


	//   ....[19]....
        /*0134*/ 	.word	0x00000760


	//   ....[20]....
        /*0138*/ 	.word	0x00000780


	//   ....[21]....
        /*013c*/ 	.word	0x000007a0


	//   ....[22]....
        /*0140*/ 	.word	0x000007c0


	//   ....[23]....
        /*0144*/ 	.word	0x000007f0


	//   ....[24]....
        /*0148*/ 	.word	0x00000a30


	//   ....[25]....
        /*014c*/ 	.word	0x00000aa0


	//   ....[26]....
        /*0150*/ 	.word	0x00000b10


	//   ....[27]....
        /*0154*/ 	.word	0x00000b80


	//   ....[28]....
        /*0158*/ 	.word	0x00000bf0


	//   ....[29]....
        /*015c*/ 	.word	0x00000c70


	//   ....[30]....
        /*0160*/ 	.word	0x00000ce0


	//   ....[31]....
        /*0164*/ 	.word	0x00000d50


	//   ....[32]....
        /*0168*/ 	.word	0x00000dc0


	//   ....[33]....
        /*016c*/ 	.word	0x00000e30


	//----- nvinfo : EIATTR_VRC_CTA_INIT_COUNT
	.align		4
.L_21:
        /*0170*/ 	.byte	0x02, 0x4a
	.zero		1
	.zero		1


	//----- nvinfo : EIATTR_EXIT_INSTR_OFFSETS
	.align		4
        /*0174*/ 	.byte	0x04, 0x1c
        /*0176*/ 	.short	(.L_23 - .L_22)


	//   ....[0]....
.L_22:
        /*0178*/ 	.word	0x00000840


	//   ....[1]....
        /*017c*/ 	.word	0x000009d0


	//----- nvinfo : EIATTR_CRS_STACK_SIZE
	.align		4
.L_23:
        /*0180*/ 	.byte	0x04, 0x1e
        /*0182*/ 	.short	(.L_25 - .L_24)
.L_24:
        /*0184*/ 	.word	0x00000000


	//----- nvinfo : EIATTR_CBANK_PARAM_SIZE
	.align		4
.L_25:
        /*0188*/ 	.byte	0x03, 0x19
        /*018a*/ 	.short	0x0018


	//----- nvinfo : EIATTR_PARAM_CBANK
	.align		4
        /*018c*/ 	.byte	0x04, 0x0a
        /*018e*/ 	.short	(.L_27 - .L_26)
	.align		4
.L_26:
        /*0190*/ 	.word	index@(.nv.constant0._Z22softmax_forward_kernelPfPKfii)
        /*0194*/ 	.short	0x0380
        /*0196*/ 	.short	0x0018


	//----- nvinfo : EIATTR_SW_WAR
	.align		4
.L_27:
        /*0198*/ 	.byte	0x04, 0x36
        /*019a*/ 	.short	(.L_29 - .L_28)
.L_28:
        /*019c*/ 	.word	0x00000008
.L_29:


//--------------------- .nv.callgraph             --------------------------
	.section	.nv.callgraph,"",@"SHT_CUDA_CALLGRAPH"
	.align	4
	.sectionentsize	8
	.align		4
        /*0000*/ 	.word	0x00000000
	.align		4
        /*0004*/ 	.word	0xffffffff
	.align		4
        /*0008*/ 	.word	0x00000000
	.align		4
        /*000c*/ 	.word	0xfffffffe
	.align		4
        /*0010*/ 	.word	0x00000000
	.align		4
        /*0014*/ 	.word	0xfffffffd
	.align		4
        /*0018*/ 	.word	0x00000000
	.align		4
        /*001c*/ 	.word	0xfffffffc


//--------------------- .text._Z22softmax_forward_kernelPfPKfii --------------------------
	.section	.text._Z22softmax_forward_kernelPfPKfii,"ax",@progbits
	.align	128
        .global         _Z22softmax_forward_kernelPfPKfii
        .type           _Z22softmax_forward_kernelPfPKfii,@function
        .size           _Z22softmax_forward_kernelPfPKfii,(.L_x_37 - _Z22softmax_forward_kernelPfPKfii)
        .other          _Z22softmax_forward_kernelPfPKfii,@"STO_CUDA_ENTRY STV_DEFAULT"
_Z22softmax_forward_kernelPfPKfii:
.text._Z22softmax_forward_kernelPfPKfii:
[----:B------:R-:W-:Y:S01]  /*0000*/  LDC R1, c[0x0][0x37c] ;  /* 0x0000df00ff017b82 */ /* 0x000fe20000000800 */
[----:B------:R-:W0:Y:S07]  /*0010*/  S2R R2, SR_TID.X ;  /* 0x0000000000027919 */ /* 0x000e2e0000002100 */
[----:B------:R-:W0:Y:S01]  /*0020*/  LDC R3, c[0x0][0x394] ;  /* 0x0000e500ff037b82 */ /* 0x000e220000000800 */
[----:B------:R-:W1:Y:S01]  /*0030*/  LDCU.64 UR6, c[0x0][0x358] ;  /* 0x00006b00ff0677ac */ /* 0x000e620008000a00 */
[----:B------:R-:W-:Y:S01]  /*0040*/  BSSY.RECONVERGENT B0, `(.L_x_0) ;  /* 0x0000010000007945 */ /* 0x000fe20003800200 */
[----:B------:R-:W-:Y:S01]  /*0050*/  IMAD.MOV.U32 R0, RZ, RZ, -0x800000 ;  /* 0xff800000ff007424 */ /* 0x000fe200078e00ff */
[----:B------:R-:W2:Y:S04]  /*0060*/  LDCU UR9, c[0x0][0x360] ;  /* 0x00006c00ff0977ac */ /* 0x000ea80008000800 */
[----:B------:R-:W3:Y:S01]  /*0070*/  S2UR UR8, SR_CTAID.X ;  /* 0x00000000000879c3 */ /* 0x000ee20000002500 */
[----:B0-----:R-:W-:-:S13]  /*0080*/  ISETP.GE.AND P0, PT, R2, R3, PT ;  /* 0x000000030200720c */ /* 0x001fda0003f06270 */
[----:B-123--:R-:W-:Y:S05]  /*0090*/  @P0 BRA `(.L_x_1) ;  /* 0x0000000000280947 */ /* 0x00efea0003800000 */
[----:B------:R-:W0:Y:S01]  /*00a0*/  LDC.64 R6, c[0x0][0x388] ;  /* 0x0000e200ff067b82 */ /* 0x000e220000000a00 */
[----:B------:R-:W-:Y:S02]  /*00b0*/  IMAD.MOV.U32 R0, RZ, RZ, -0x800000 ;  /* 0xff800000ff007424 */ /* 0x000fe400078e00ff */
[----:B------:R-:W-:-:S07]  /*00c0*/  IMAD.MOV.U32 R8, RZ, RZ, R2 ;  /* 0x000000ffff087224 */ /* 0x000fce00078e0002 */
.L_x_2:
[----:B------:R-:W-:-:S04]  /*00d0*/  IMAD R5, R3, UR8, R8 ;  /* 0x0000000803057c24 */ /* 0x000fc8000f8e0208 */
[----:B0-----:R-:W-:-:S06]  /*00e0*/  IMAD.WIDE R4, R5, 0x4, R6 ;  /* 0x0000000405047825 */ /* 0x001fcc00078e0206 */
[----:B------:R-:W2:Y:S01]  /*00f0*/  LDG.E R5, desc[UR6][R4.64] ;  /* 0x0000000604057981 */ /* 0x000ea2000c1e1900 */
[----:B------:R-:W-:-:S04]  /*0100*/  IADD3 R8, PT, PT, R8, UR9, RZ ;  /* 0x0000000908087c10 */ /* 0x000fc8000fffe0ff */
[----:B------:R-:W-:Y:S02]  /*0110*/  ISETP.GE.AND P0, PT, R8, R3, PT ;  /* 0x000000030800720c */ /* 0x000fe40003f06270 */
[----:B--2---:R-:W-:-:S11]  /*0120*/  FMNMX R0, R5, R0, !PT ;  /* 0x0000000005007209 */ /* 0x004fd60007800000 */
[----:B------:R-:W-:Y:S05]  /*0130*/  @!P0 BRA `(.L_x_2) ;  /* 0xfffffffc00e48947 */ /* 0x000fea000383ffff */
.L_x_1:
[----:B------:R-:W-:Y:S05]  /*0140*/  BSYNC.RECONVERGENT B0 ;  /* 0x0000000000007941 */ /* 0x000fea0003800200 */
.L_x_0:
[----:B------:R-:W0:Y:S01]  /*0150*/  SHFL.DOWN PT, R5, R0, 0x10, 0x1f ;  /* 0x0a001f0000057f89 */ /* 0x000e2200000e0000 */
[----:B------:R-:W1:Y:S01]  /*0160*/  S2UR UR5, SR_CgaCtaId ;  /* 0x00000000000579c3 */ /* 0x000e620000008800 */
[----:B------:R-:W-:Y:S01]  /*0170*/  UMOV UR4, 0x400 ;  /* 0x0000040000047882 */ /* 0x000fe20000000000 */
[C---:B------:R-:W-:Y:S02]  /*0180*/  ISETP.GT.U32.AND P1, PT, R2.reuse, 0x1f, PT ;  /* 0x0000001f0200780c */ /* 0x040fe40003f24070 */
[----:B0-----:R-:W-:Y:S01]  /*0190*/  FMNMX R5, R5, R0, !PT ;  /* 0x0000000005057209 */ /* 0x001fe20007800000 */
[----:B-1----:R-:W-:Y:S01]  /*01a0*/  ULEA UR4, UR5, UR4, 0x18 ;  /* 0x0000000405047291 */ /* 0x002fe2000f8ec0ff */
[----:B------:R-:W-:Y:S01]  /*01b0*/  LOP3.LUT R0, R2, 0x1f, RZ, 0xc0, !PT ;  /* 0x0000001f02007812 */ /* 0x000fe200078ec0ff */
[----:B------:R-:W-:Y:S02]  /*01c0*/  UIADD3 UR5, UPT, UPT, UR9, 0x1f, URZ ;  /* 0x0000001f09057890 */ /* 0x000fe4000fffe0ff */
[----:B------:R-:W0:Y:S01]  /*01d0*/  SHFL.DOWN PT, R4, R5, 0x8, 0x1f ;  /* 0x09001f0005047f89 */ /* 0x000e2200000e0000 */
[----:B------:R-:W-:Y:S01]  /*01e0*/  ISETP.NE.AND P0, PT, R0, RZ, PT ;  /* 0x000000ff0000720c */ /* 0x000fe20003f05270 */
[----:B------:R-:W-:Y:S01]  /*01f0*/  USHF.R.U32.HI UR5, URZ, 0x5, UR5 ;  /* 0x00000005ff057899 */ /* 0x000fe20008011605 */
[----:B0-----:R-:W-:-:S02]  /*0200*/  FMNMX R4, R5, R4, !PT ;  /* 0x0000000405047209 */ /* 0x001fc40007800000 */
[----:B------:R-:W-:-:S03]  /*0210*/  LEA R5, R0, UR4, 0x2 ;  /* 0x0000000400057c11 */ /* 0x000fc6000f8e10ff */
[----:B------:R-:W0:Y:S02]  /*0220*/  SHFL.DOWN PT, R7, R4, 0x4, 0x1f ;  /* 0x08801f0004077f89 */ /* 0x000e2400000e0000 */
[----:B0-----:R-:W-:Y:S02]  /*0230*/  FMNMX R7, R4, R7, !PT ;  /* 0x0000000704077209 */ /* 0x001fe40007800000 */
[----:B------:R-:W-:-:S03]  /*0240*/  SHF.R.U32.HI R4, RZ, 0x3, R2 ;  /* 0x00000003ff047819 */ /* 0x000fc60000011602 */
[----:B------:R-:W0:Y:S01]  /*0250*/  SHFL.DOWN PT, R6, R7, 0x2, 0x1f ;  /* 0x08401f0007067f89 */ /* 0x000e2200000e0000 */
[----:B------:R-:W-:Y:S02]  /*0260*/  LOP3.LUT R4, R4, 0x7c, RZ, 0xc0, !PT ;  /* 0x0000007c04047812 */ /* 0x000fe400078ec0ff */
[----:B0-----:R-:W-:-:S05]  /*0270*/  FMNMX R6, R7, R6, !PT ;  /* 0x0000000607067209 */ /* 0x001fca0007800000 */
[----:B------:R-:W0:Y:S02]  /*0280*/  SHFL.DOWN PT, R9, R6, 0x1, 0x1f ;  /* 0x08201f0006097f89 */ /* 0x000e2400000e0000 */
[----:B0-----:R-:W-:-:S06]  /*0290*/  FMNMX R9, R6, R9, !PT ;  /* 0x0000000906097209 */ /* 0x001fcc0007800000 */
[----:B------:R-:W0:Y:S04]  /*02a0*/  SHFL.IDX PT, R9, R9, RZ, 0x1f ;  /* 0x00001fff09097589 */ /* 0x000e2800000e0000 */
[----:B0-----:R0:W-:Y:S01]  /*02b0*/  @!P0 STS [R4+UR4], R9 ;  /* 0x0000000904008988 */ /* 0x0011e20008000804 */
[----:B------:R-:W-:Y:S06]  /*02c0*/  BAR.SYNC.DEFER_BLOCKING 0x0 ;  /* 0x0000000000007b1d */ /* 0x000fec0000010000 */
[----:B------:R-:W-:Y:S05]  /*02d0*/  @P1 BRA `(.L_x_3) ;  /* 0x0000000000481947 */ /* 0x000fea0003800000 */
[----:B------:R-:W-:Y:S01]  /*02e0*/  ISETP.GE.U32.AND P1, PT, R0, UR5, PT ;  /* 0x0000000500007c0c */ /* 0x000fe2000bf26070 */
[----:B------:R-:W-:Y:S01]  /*02f0*/  IMAD.MOV.U32 R6, RZ, RZ, -0x800000 ;  /* 0xff800000ff067424 */ /* 0x000fe200078e00ff */
[----:B------:R-:W-:-:S11]  /*0300*/  UMOV UR10, 0xffffffff ;  /* 0xffffffff000a7882 */ /* 0x000fd60000000000 */
[----:B------:R1:W2:Y:S01]  /*0310*/  @!P1 LDS R6, [R5] ;  /* 0x0000000005069984 */ /* 0x0002a20000000800 */
[----:B------:R-:W-:Y:S05]  /*0320*/  BRA.DIV UR10, `(.L_x_4) ;  /* 0x000000060aac7947 */ /* 0x000fea000b800000 */
[----:B--2---:R-:W2:Y:S02]  /*0330*/  SHFL.DOWN PT, R7, R6, 0x10, 0x1f ;  /* 0x0a001f0006077f89 */ /* 0x004ea400000e0000 */
[----:B--2---:R-:W-:-:S05]  /*0340*/  FMNMX R7, R7, R6, !PT ;  /* 0x0000000607077209 */ /* 0x004fca0007800000 */
[----:B------:R-:W2:Y:S02]  /*0350*/  SHFL.DOWN PT, R8, R7, 0x8, 0x1f ;  /* 0x09001f0007087f89 */ /* 0x000ea400000e0000 */
[----:B--2---:R-:W-:-:S05]  /*0360*/  FMNMX R8, R7, R8, !PT ;  /* 0x0000000807087209 */ /* 0x004fca0007800000 */
[----:B0-----:R-:W0:Y:S02]  /*0370*/  SHFL.DOWN PT, R9, R8, 0x4, 0x1f ;  /* 0x08801f0008097f89 */ /* 0x001e2400000e0000 */
[----:B0-----:R-:W-:-:S05]  /*0380*/  FMNMX R9, R8, R9, !PT ;  /* 0x0000000908097209 */ /* 0x001fca0007800000 */
[----:B------:R-:W0:Y:S02]  /*0390*/  SHFL.DOWN PT, R10, R9, 0x2, 0x1f ;  /* 0x08401f00090a7f89 */ /* 0x000e2400000e0000 */
[----:B0-----:R-:W-:-:S05]  /*03a0*/  FMNMX R10, R9, R10, !PT ;  /* 0x0000000a090a7209 */ /* 0x001fca0007800000 */
[----:B------:R0:W2:Y:S02]  /*03b0*/  SHFL.DOWN PT, R11, R10, 0x1, 0x1f ;  /* 0x08201f000a0b7f89 */ /* 0x0000a400000e0000 */
.L_x_18:
[----:B--2---:R-:W-:Y:S01]  /*03c0*/  FMNMX R11, R10, R11, !PT ;  /* 0x0000000b0a0b7209 */ /* 0x004fe20007800000 */
[----:B------:R-:W-:Y:S05]  /*03d0*/  WARPSYNC.ALL ;  /* 0x0000000000007948 */ /* 0x000fea0003800000 */
[----:B------:R-:W2:Y:S04]  /*03e0*/  SHFL.IDX PT, R11, R11, RZ, 0x1f ;  /* 0x00001fff0b0b7589 */ /* 0x000ea800000e0000 */
[----:B--2---:R2:W-:Y:S02]  /*03f0*/  @!P0 STS [UR4], R11 ;  /* 0x0000000bff008988 */ /* 0x0045e40008000804 */
.L_x_3:
[----:B------:R-:W-:Y:S01]  /*0400*/  ISETP.GE.AND P1, PT, R2, R3, PT ;  /* 0x000000030200720c */ /* 0x000fe20003f26270 */
[----:B------:R-:W-:Y:S05]  /*0410*/  WARPSYNC.ALL ;  /* 0x0000000000007948 */ /* 0x000fea0003800000 */
[----:B------:R-:W-:Y:S01]  /*0420*/  BAR.SYNC.DEFER_BLOCKING 0x0 ;  /* 0x0000000000007b1d */ /* 0x000fe20000010000 */
[----:B0-----:R-:W-:-:S05]  /*0430*/  IMAD.MOV.U32 R10, RZ, RZ, RZ ;  /* 0x000000ffff0a7224 */ /* 0x001fca00078e00ff */
[----:B------:R-:W-:Y:S04]  /*0440*/  BSSY.RECONVERGENT B0, `(.L_x_5) ;  /* 0x000001b000007945 */ /* 0x000fe80003800200 */
[----:B------:R-:W-:Y:S05]  /*0450*/  @P1 BRA `(.L_x_6) ;  /* 0x0000000000641947 */ /* 0x000fea0003800000 */
[----:B--2---:R-:W0:Y:S01]  /*0460*/  LDS R11, [UR4] ;  /* 0x00000004ff0b7984 */ /* 0x004e220008000800 */
[----:B------:R-:W2:Y:S01]  /*0470*/  LDC.64 R6, c[0x0][0x380] ;  /* 0x0000e000ff067b82 */ /* 0x000ea20000000a00 */
[----:B------:R-:W-:Y:S01]  /*0480*/  IMAD.MOV.U32 R10, RZ, RZ, RZ ;  /* 0x000000ffff0a7224 */ /* 0x000fe200078e00ff */
[----:B------:R-:W-:-:S06]  /*0490*/  MOV R14, R2 ;  /* 0x00000002000e7202 */ /* 0x000fcc0000000f00 */
[----:B------:R-:W3:Y:S02]  /*04a0*/  LDC.64 R8, c[0x0][0x388] ;  /* 0x0000e200ff087b82 */ /* 0x000ee40000000a00 */
.L_x_7:
[----:B------:R-:W-:-:S04]  /*04b0*/  IMAD R15, R3, UR8, R14 ;  /* 0x00000008030f7c24 */ /* 0x000fc8000f8e020e */
[----:B---34-:R-:W-:-:S06]  /*04c0*/  IMAD.WIDE R12, R15, 0x4, R8 ;  /* 0x000000040f0c7825 */ /* 0x018fcc00078e0208 */
[----:B------:R-:W0:Y:S01]  /*04d0*/  LDG.E R12, desc[UR6][R12.64] ;  /* 0x000000060c0c7981 */ /* 0x000e22000c1e1900 */
[----:B------:R-:W-:Y:S01]  /*04e0*/  IMAD.MOV.U32 R17, RZ, RZ, 0x3bbb989d ;  /* 0x3bbb989dff117424 */ /* 0x000fe200078e00ff */
[----:B------:R-:W-:Y:S01]  /*04f0*/  IADD3 R14, PT, PT, R14, UR9, RZ ;  /* 0x000000090e0e7c10 */ /* 0x000fe2000fffe0ff */
[----:B------:R-:W-:-:S03]  /*0500*/  IMAD.MOV.U32 R18, RZ, RZ, 0x437c0000 ;  /* 0x437c0000ff127424 */ /* 0x000fc600078e00ff */
[----:B------:R-:W-:Y:S01]  /*0510*/  ISETP.GE.AND P1, PT, R14, R3, PT ;  /* 0x000000030e00720c */ /* 0x000fe20003f26270 */
[----:B0-----:R-:W-:Y:S01]  /*0520*/  FADD R16, -R11, R12 ;  /* 0x0000000c0b107221 */ /* 0x001fe20000000100 */
[----:B--2---:R-:W-:-:S04]  /*0530*/  IMAD.WIDE R12, R15, 0x4, R6 ;  /* 0x000000040f0c7825 */ /* 0x004fc800078e0206 */
[----:B------:R-:W-:-:S04]  /*0540*/  FFMA.SAT R17, R16, R17, 0.5 ;  /* 0x3f00000010117423 */ /* 0x000fc80000002011 */
[----:B------:R-:W-:-:S04]  /*0550*/  FFMA.RM R17, R17, R18, 12582913 ;  /* 0x4b40000111117423 */ /* 0x000fc80000004012 */
[C---:B------:R-:W-:Y:S01]  /*0560*/  FADD R19, R17.reuse, -12583039 ;  /* 0xcb40007f11137421 */ /* 0x040fe20000000000 */
[----:B------:R-:W-:-:S03]  /*0570*/  IMAD.SHL.U32 R17, R17, 0x800000, RZ ;  /* 0x0080000011117824 */ /* 0x000fc600078e00ff */
[----:B------:R-:W-:-:S04]  /*0580*/  FFMA R19, R16, 1.4426950216293334961, -R19 ;  /* 0x3fb8aa3b10137823 */ /* 0x000fc80000000813 */
[----:B------:R-:W-:-:S04]  /*0590*/  FFMA R19, R16, 1.925963033500011079e-08, R19 ;  /* 0x32a5706010137823 */ /* 0x000fc80000000013 */
[----:B------:R-:W0:Y:S02]  /*05a0*/  MUFU.EX2 R16, R19 ;  /* 0x0000001300107308 */ /* 0x000e240000000800 */
[----:B0-----:R-:W-:-:S04]  /*05b0*/  FMUL R17, R17, R16 ;  /* 0x0000001011117220 */ /* 0x001fc80000400000 */
[----:B------:R-:W-:Y:S01]  /*05c0*/  FADD R10, R17, R10 ;  /* 0x0000000a110a7221 */ /* 0x000fe20000000000 */
[----:B------:R4:W-:Y:S01]  /*05d0*/  STG.E desc[UR6][R12.64], R17 ;  /* 0x000000110c007986 */ /* 0x0009e2000c101906 */
[----:B------:R-:W-:Y:S05]  /*05e0*/  @!P1 BRA `(.L_x_7) ;  /* 0xfffffffc00b09947 */ /* 0x000fea000383ffff */
.L_x_6:
[----:B------:R-:W-:Y:S05]  /*05f0*/  BSYNC.RECONVERGENT B0 ;  /* 0x0000000000007941 */ /* 0x000fea0003800200 */
.L_x_5:
[----:B------:R-:W0:Y:S01]  /*0600*/  SHFL.DOWN PT, R7, R10, 0x10, 0x1f ;  /* 0x0a001f000a077f89 */ /* 0x000e2200000e0000 */
[----:B------:R-:W-:Y:S01]  /*0610*/  ISETP.GT.U32.AND P1, PT, R2, 0x1f, PT ;  /* 0x0000001f0200780c */ /* 0x000fe20003f24070 */
[----:B0-----:R-:W-:-:S05]  /*0620*/  FADD R7, R7, R10 ;  /* 0x0000000a07077221 */ /* 0x001fca0000000000 */
[----:B------:R-:W0:Y:S02]  /*0630*/  SHFL.DOWN PT, R6, R7, 0x8, 0x1f ;  /* 0x09001f0007067f89 */ /* 0x000e2400000e0000 */
[----:B0-----:R-:W-:-:S05]  /*0640*/  FADD R6, R7, R6 ;  /* 0x0000000607067221 */ /* 0x001fca0000000000 */
[----:B------:R-:W0:Y:S02]  /*0650*/  SHFL.DOWN PT, R9, R6, 0x4, 0x1f ;  /* 0x08801f0006097f89 */ /* 0x000e2400000e0000 */
[----:B0-----:R-:W-:-:S05]  /*0660*/  FADD R9, R6, R9 ;  /* 0x0000000906097221 */ /* 0x001fca0000000000 */
[----:B------:R-:W0:Y:S02]  /*0670*/  SHFL.DOWN PT, R8, R9, 0x2, 0x1f ;  /* 0x08401f0009087f89 */ /* 0x000e2400000e0000 */
[----:B0-----:R-:W-:-:S05]  /*0680*/  FADD R8, R9, R8 ;  /* 0x0000000809087221 */ /* 0x001fca0000000000 */
[----:B--2---:R-:W0:Y:S02]  /*0690*/  SHFL.DOWN PT, R11, R8, 0x1, 0x1f ;  /* 0x08201f00080b7f89 */ /* 0x004e2400000e0000 */
[----:B0-----:R-:W-:-:S06]  /*06a0*/  FADD R11, R8, R11 ;  /* 0x0000000b080b7221 */ /* 0x001fcc0000000000 */
[----:B------:R-:W0:Y:S04]  /*06b0*/  SHFL.IDX PT, R11, R11, RZ, 0x1f ;  /* 0x00001fff0b0b7589 */ /* 0x000e2800000e0000 */
[----:B0-----:R0:W-:Y:S01]  /*06c0*/  @!P0 STS [R4+UR4], R11 ;  /* 0x0000000b04008988 */ /* 0x0011e20008000804 */
[----:B------:R-:W-:Y:S06]  /*06d0*/  BAR.SYNC.DEFER_BLOCKING 0x0 ;  /* 0x0000000000007b1d */ /* 0x000fec0000010000 */
[----:B------:R-:W-:Y:S05]  /*06e0*/  @P1 BRA `(.L_x_8) ;  /* 0x0000000000481947 */ /* 0x000fea0003800000 */
[----:B------:R-:W-:Y:S01]  /*06f0*/  ISETP.GE.U32.AND P1, PT, R0, UR5, PT ;  /* 0x0000000500007c0c */ /* 0x000fe2000bf26070 */
[----:B------:R-:W-:Y:S01]  /*0700*/  IMAD.MOV.U32 R0, RZ, RZ, RZ ;  /* 0x000000ffff007224 */ /* 0x000fe200078e00ff */
[----:B------:R-:W-:-:S11]  /*0710*/  UMOV UR10, 0xffffffff ;  /* 0xffffffff000a7882 */ /* 0x000fd60000000000 */
[----:B------:R2:W3:Y:S01]  /*0720*/  @!P1 LDS R0, [R5] ;  /* 0x0000000005009984 */ /* 0x0004e20000000800 */
[----:B------:R-:W-:Y:S05]  /*0730*/  BRA.DIV UR10, `(.L_x_9) ;  /* 0x000000060a387947 */ /* 0x000fea000b800000 */
[----:B-123--:R-:W1:Y:S02]  /*0740*/  SHFL.DOWN PT, R5, R0, 0x10, 0x1f ;  /* 0x0a001f0000057f89 */ /* 0x00ee6400000e0000 */
[----:B-1----:R-:W-:-:S05]  /*0750*/  FADD R5, R5, R0 ;  /* 0x0000000005057221 */ /* 0x002fca0000000000 */
[----:B0-----:R-:W0:Y:S02]  /*0760*/  SHFL.DOWN PT, R4, R5, 0x8, 0x1f ;  /* 0x09001f0005047f89 */ /* 0x001e2400000e0000 */
[----:B0-----:R-:W-:-:S05]  /*0770*/  FADD R4, R5, R4 ;  /* 0x0000000405047221 */ /* 0x001fca0000000000 */
[----:B------:R-:W0:Y:S02]  /*0780*/  SHFL.DOWN PT, R7, R4, 0x4, 0x1f ;  /* 0x08801f0004077f89 */ /* 0x000e2400000e0000 */
[----:B0-----:R-:W-:-:S05]  /*0790*/  FADD R7, R4, R7 ;  /* 0x0000000704077221 */ /* 0x001fca0000000000 */
[----:B------:R-:W0:Y:S02]  /*07a0*/  SHFL.DOWN PT, R6, R7, 0x2, 0x1f ;  /* 0x08401f0007067f89 */ /* 0x000e2400000e0000 */
[----:B0-----:R-:W-:-:S05]  /*07b0*/  FADD R6, R7, R6 ;  /* 0x0000000607067221 */ /* 0x001fca0000000000 */
[----:B------:R0:W1:Y:S02]  /*07c0*/  SHFL.DOWN PT, R9, R6, 0x1, 0x1f ;  /* 0x08201f0006097f89 */ /* 0x00006400000e0000 */
.L_x_24:
[----:B-1----:R-:W-:Y:S01]  /*07d0*/  FADD R9, R6, R9 ;  /* 0x0000000906097221 */ /* 0x002fe20000000000 */
[----:B------:R-:W-:Y:S05]  /*07e0*/  WARPSYNC.ALL ;  /* 0x0000000000007948 */ /* 0x000fea0003800000 */
[----:B------:R-:W1:Y:S04]  /*07f0*/  SHFL.IDX PT, R9, R9, RZ, 0x1f ;  /* 0x00001fff09097589 */ /* 0x000e6800000e0000 */
[----:B-1----:R2:W-:Y:S02]  /*0800*/  @!P0 STS [UR4], R9 ;  /* 0x00000009ff008988 */ /* 0x0025e40008000804 */
.L_x_8:
[----:B------:R-:W-:Y:S05]  /*0810*/  WARPSYNC.ALL ;  /* 0x0000000000007948 */ /* 0x000fea0003800000 */
[----:B------:R-:W-:Y:S01]  /*0820*/  BAR.SYNC.DEFER_BLOCKING 0x0 ;  /* 0x0000000000007b1d */ /* 0x000fe20000010000 */
[----:B------:R-:W-:-:S13]  /*0830*/  ISETP.GE.AND P0, PT, R2, R3, PT ;  /* 0x000000030200720c */ /* 0x000fda0003f06270 */
[----:B------:R-:W-:Y:S05]  /*0840*/  @P0 EXIT ;  /* 0x000000000000094d */ /* 0x000fea0003800000 */
[----:B--2---:R-:W2:Y:S01]  /*0850*/  LDC R9, c[0x0][0x394] ;  /* 0x0000e500ff097b82 */ /* 0x004ea20000000800 */
[----:B------:R-:W3:Y:S01]  /*0860*/  LDS R3, [UR4] ;  /* 0x00000004ff037984 */ /* 0x000ee20008000800 */
[----:B------:R-:W2:Y:S06]  /*0870*/  LDCU UR4, c[0x0][0x394] ;  /* 0x00007280ff0477ac */ /* 0x000eac0008000800 */
[----:B01----:R-:W0:Y:S02]  /*0880*/  LDC.64 R4, c[0x0][0x380] ;  /* 0x0000e000ff047b82 */ /* 0x003e240000000a00 */
.L_x_12:
[----:B--2---:R-:W-:-:S04]  /*0890*/  IMAD R7, R9, UR8, R2 ;  /* 0x0000000809077c24 */ /* 0x004fc8000f8e0202 */
[----:B0-----:R-:W-:-:S05]  /*08a0*/  IMAD.WIDE R6, R7, 0x4, R4 ;  /* 0x0000000407067825 */ /* 0x001fca00078e0204 */
[----:B------:R-:W2:Y:S01]  /*08b0*/  LDG.E R0, desc[UR6][R6.64] ;  /* 0x0000000606007981 */ /* 0x000ea2000c1e1900 */
[----:B---3--:R-:W0:Y:S01]  /*08c0*/  MUFU.RCP R8, R3 ;  /* 0x0000000300087308 */ /* 0x008e220000001000 */
[----:B------:R-:W-:Y:S01]  /*08d0*/  BSSY.RECONVERGENT B0, `(.L_x_10) ;  /* 0x000000b000007945 */ /* 0x000fe20003800200 */
[----:B0-----:R-:W-:-:S04]  /*08e0*/  FFMA R11, -R3, R8, 1 ;  /* 0x3f800000030b7423 */ /* 0x001fc80000000108 */
[----:B------:R-:W-:Y:S02]  /*08f0*/  FFMA R11, R8, R11, R8 ;  /* 0x0000000b080b7223 */ /* 0x000fe40000000008 */
[----:B--2---:R-:W0:Y:S02]  /*0900*/  FCHK P0, R0, R3 ;  /* 0x0000000300007302 */ /* 0x004e240000000000 */
[----:B------:R-:W-:-:S04]  /*0910*/  FFMA R8, R0, R11, RZ ;  /* 0x0000000b00087223 */ /* 0x000fc800000000ff */
[----:B------:R-:W-:-:S04]  /*0920*/  FFMA R10, -R3, R8, R0 ;  /* 0x00000008030a7223 */ /* 0x000fc80000000100 */
[----:B------:R-:W-:Y:S01]  /*0930*/  FFMA R11, R11, R10, R8 ;  /* 0x0000000a0b0b7223 */ /* 0x000fe20000000008 */
[----:B0-----:R-:W-:Y:S06]  /*0940*/  @!P0 BRA `(.L_x_11) ;  /* 0x00000000000c8947 */ /* 0x001fec0003800000 */
[----:B------:R-:W-:-:S07]  /*0950*/  MOV R8, 0x970 ;  /* 0x0000097000087802 */ /* 0x000fce0000000f00 */
[----:B----4-:R-:W-:Y:S05]  /*0960*/  CALL.REL.NOINC `($__internal_0_$__cuda_sm3x_div_rn_noftz_f32_slowpath) ;  /* 0x0000000400407944 */ /* 0x010fea0003c00000 */
[----:B------:R-:W-:-:S07]  /*0970*/  IMAD.MOV.U32 R11, RZ, RZ, R0 ;  /* 0x000000ffff0b7224 */ /* 0x000fce00078e0000 */
.L_x_11:
[----:B------:R-:W-:Y:S05]  /*0980*/  BSYNC.RECONVERGENT B0 ;  /* 0x0000000000007941 */ /* 0x000fea0003800200 */
.L_x_10:
[----:B------:R1:W-:Y:S01]  /*0990*/  STG.E desc[UR6][R6.64], R11 ;  /* 0x0000000b06007986 */ /* 0x0003e2000c101906 */
[----:B------:R-:W-:-:S05]  /*09a0*/  VIADD R2, R2, UR9 ;  /* 0x0000000902027c36 */ /* 0x000fca0008000000 */
[----:B------:R-:W-:-:S13]  /*09b0*/  ISETP.GE.AND P0, PT, R2, UR4, PT ;  /* 0x0000000402007c0c */ /* 0x000fda000bf06270 */
[----:B-1----:R-:W-:Y:S05]  /*09c0*/  @!P0 BRA `(.L_x_12) ;  /* 0xfffffffc00b08947 */ /* 0x002fea000383ffff */
[----:B------:R-:W-:Y:S05]  /*09d0*/  EXIT ;  /* 0x000000000000794d */ /* 0x000fea0003800000 */
.L_x_4:
[----:B--2---:R-:W-:Y:S01]  /*09e0*/  MOV R13, R6 ;  /* 0x00000006000d7202 */ /* 0x004fe20000000f00 */
[----:B------:R-:W-:Y:S02]  /*09f0*/  IMAD.MOV.U32 R14, RZ, RZ, 0x10 ;  /* 0x00000010ff0e7424 */ /* 0x000fe400078e00ff */
[----:B------:R-:W-:Y:S02]  /*0a00*/  IMAD.MOV.U32 R15, RZ, RZ, 0x1f ;  /* 0x0000001fff0f7424 */ /* 0x000fe400078e00ff */
[----:B------:R-:W-:-:S07]  /*0a10*/  IMAD.MOV.U32 R12, RZ, RZ, -0x1 ;  /* 0xffffffffff0c7424 */ /* 0x000fce00078e00ff */
[----:B01----:R-:W-:Y:S05]  /*0a20*/  WARPSYNC.COLLECTIVE R12, `(.L_x_13) ;  /* 0x000000000c087348 */ /* 0x003fea0003c00000 */
[----:B------:R2:W3:Y:S02]  /*0a30*/  SHFL.DOWN P1, R11, R13, R14, R15 ;  /* 0x0800000e0d0b7389 */ /* 0x0004e4000002000f */
[----:B0123--:R-:W-:Y:S05]  /*0a40*/  ENDCOLLECTIVE ;  /* 0x000000000000791b */ /* 0x00ffea0003800000 */
.L_x_13:
[----:B------:R-:W-:Y:S01]  /*0a50*/  IMAD.MOV.U32 R14, RZ, RZ, 0x8 ;  /* 0x00000008ff0e7424 */ /* 0x000fe200078e00ff */
[----:B------:R-:W-:-:S04]  /*0a60*/  MOV R7, R11 ;  /* 0x0000000b00077202 */ /* 0x000fc80000000f00 */
[----:B------:R-:W-:-:S05]  /*0a70*/  FMNMX R7, R7, R6, !PT ;  /* 0x0000000607077209 */ /* 0x000fca0007800000 */
[----:B------:R-:W-:-:S07]  /*0a80*/  IMAD.MOV.U32 R13, RZ, RZ, R7 ;  /* 0x000000ffff0d7224 */ /* 0x000fce00078e0007 */
[----:B------:R-:W-:Y:S05]  /*0a90*/  WARPSYNC.COLLECTIVE R12, `(.L_x_14) ;  /* 0x000000000c087348 */ /* 0x000fea0003c00000 */
[----:B------:R0:W1:Y:S02]  /*0aa0*/  SHFL.DOWN P1, R11, R13, R14, R15 ;  /* 0x0800000e0d0b7389 */ /* 0x000064000002000f */
[----:B01----:R-:W-:Y:S05]  /*0ab0*/  ENDCOLLECTIVE ;  /* 0x000000000000791b */ /* 0x003fea0003800000 */
.L_x_14:
[----:B------:R-:W-:Y:S02]  /*0ac0*/  IMAD.MOV.U32 R14, RZ, RZ, 0x4 ;  /* 0x00000004ff0e7424 */ /* 0x000fe400078e00ff */
[----:B------:R-:W-:-:S05]  /*0ad0*/  IMAD.MOV.U32 R8, RZ, RZ, R11 ;  /* 0x000000ffff087224 */ /* 0x000fca00078e000b */
[----:B------:R-:W-:-:S04]  /*0ae0*/  FMNMX R8, R7, R8, !PT ;  /* 0x0000000807087209 */ /* 0x000fc80007800000 */
[----:B------:R-:W-:-:S07]  /*0af0*/  MOV R13, R8 ;  /* 0x00000008000d7202 */ /* 0x000fce0000000f00 */
[----:B------:R-:W-:Y:S05]  /*0b00*/  WARPSYNC.COLLECTIVE R12, `(.L_x_15) ;  /* 0x000000000c087348 */ /* 0x000fea0003c00000 */
[----:B------:R0:W1:Y:S02]  /*0b10*/  SHFL.DOWN P1, R11, R13, R14, R15 ;  /* 0x0800000e0d0b7389 */ /* 0x000064000002000f */
[----:B01----:R-:W-:Y:S05]  /*0b20*/  ENDCOLLECTIVE ;  /* 0x000000000000791b */ /* 0x003fea0003800000 */
.L_x_15:
[----:B------:R-:W-:Y:S02]  /*0b30*/  IMAD.MOV.U32 R14, RZ, RZ, 0x2 ;  /* 0x00000002ff0e7424 */ /* 0x000fe400078e00ff */
[----:B------:R-:W-:-:S05]  /*0b40*/  IMAD.MOV.U32 R9, RZ, RZ, R11 ;  /* 0x000000ffff097224 */ /* 0x000fca00078e000b */
[----:B------:R-:W-:-:S04]  /*0b50*/  FMNMX R9, R8, R9, !PT ;  /* 0x0000000908097209 */ /* 0x000fc80007800000 */
[----:B------:R-:W-:-:S07]  /*0b60*/  MOV R13, R9 ;  /* 0x00000009000d7202 */ /* 0x000fce0000000f00 */
[----:B------:R-:W-:Y:S05]  /*0b70*/  WARPSYNC.COLLECTIVE R12, `(.L_x_16) ;  /* 0x000000000c087348 */ /* 0x000fea0003c00000 */
[----:B------:R0:W1:Y:S02]  /*0b80*/  SHFL.DOWN P1, R11, R13, R14, R15 ;  /* 0x0800000e0d0b7389 */ /* 0x000064000002000f */
[----:B01----:R-:W-:Y:S05]  /*0b90*/  ENDCOLLECTIVE ;  /* 0x000000000000791b */ /* 0x003fea0003800000 */
.L_x_16:
[----:B------:R-:W-:Y:S02]  /*0ba0*/  IMAD.MOV.U32 R14, RZ, RZ, 0x1 ;  /* 0x00000001ff0e7424 */ /* 0x000fe400078e00ff */
[----:B------:R-:W-:-:S05]  /*0bb0*/  IMAD.MOV.U32 R10, RZ, RZ, R11 ;  /* 0x000000ffff0a7224 */ /* 0x000fca00078e000b */
[----:B------:R-:W-:-:S04]  /*0bc0*/  FMNMX R10, R9, R10, !PT ;  /* 0x0000000a090a7209 */ /* 0x000fc80007800000 */
[----:B------:R-:W-:-:S07]  /*0bd0*/  MOV R13, R10 ;  /* 0x0000000a000d7202 */ /* 0x000fce0000000f00 */
[----:B------:R-:W-:Y:S05]  /*0be0*/  WARPSYNC.COLLECTIVE R12, `(.L_x_17) ;  /* 0x000000000c087348 */ /* 0x000fea0003c00000 */
[----:B------:R0:W1:Y:S02]  /*0bf0*/  SHFL.DOWN P1, R11, R13, R14, R15 ;  /* 0x0800000e0d0b7389 */ /* 0x000064000002000f */
[----:B01----:R-:W-:Y:S05]  /*0c00*/  ENDCOLLECTIVE ;  /* 0x000000000000791b */ /* 0x003fea0003800000 */
.L_x_17:
[----:B------:R-:W-:Y:S05]  /*0c10*/  BRA `(.L_x_18) ;  /* 0xfffffff400e87947 */ /* 0x000fea000383ffff */
.L_x_9:
[----:B------:R-:W-:Y:S02]  /*0c20*/  HFMA2 R14, -RZ, RZ, 0, 9.5367431640625e-07 ;  /* 0x00000010ff0e7431 */ /* 0x000fe400000001ff */
[----:B---34-:R-:W-:Y:S02]  /*0c30*/  IMAD.MOV.U32 R13, RZ, RZ, R0 ;  /* 0x000000ffff0d7224 */ /* 0x018fe400078e0000 */
[----:B------:R-:W-:Y:S02]  /*0c40*/  IMAD.MOV.U32 R15, RZ, RZ, 0x1f ;  /* 0x0000001fff0f7424 */ /* 0x000fe400078e00ff */
[----:B------:R-:W-:-:S07]  /*0c50*/  IMAD.MOV.U32 R12, RZ, RZ, -0x1 ;  /* 0xffffffffff0c7424 */ /* 0x000fce00078e00ff */
[----:B012---:R-:W-:Y:S05]  /*0c60*/  WARPSYNC.COLLECTIVE R12, `(.L_x_19) ;  /* 0x000000000c087348 */ /* 0x007fea0003c00000 */
[----:B0-----:R0:W3:Y:S02]  /*0c70*/  SHFL.DOWN P1, R11, R13, R14, R15 ;  /* 0x0800000e0d0b7389 */ /* 0x0010e4000002000f */
[----:B0123--:R-:W-:Y:S05]  /*0c80*/  ENDCOLLECTIVE ;  /* 0x000000000000791b */ /* 0x00ffea0003800000 */
.L_x_19:
[----:B------:R-:W-:Y:S01]  /*0c90*/  IMAD.MOV.U32 R14, RZ, RZ, 0x8 ;  /* 0x00000008ff0e7424 */ /* 0x000fe200078e00ff */
[----:B------:R-:W-:-:S05]  /*0ca0*/  MOV R5, R11 ;  /* 0x0000000b00057202 */ /* 0x000fca0000000f00 */
[----:B------:R-:W-:-:S04]  /*0cb0*/  FADD R5, R5, R0 ;  /* 0x0000000005057221 */ /* 0x000fc80000000000 */
[----:B------:R-:W-:-:S07]  /*0cc0*/  IMAD.MOV.U32 R13, RZ, RZ, R5 ;  /* 0x000000ffff0d7224 */ /* 0x000fce00078e0005 */
[----:B------:R-:W-:Y:S05]  /*0cd0*/  WARPSYNC.COLLECTIVE R12, `(.L_x_20) ;  /* 0x000000000c087348 */ /* 0x000fea0003c00000 */
[----:B------:R0:W1:Y:S02]  /*0ce0*/  SHFL.DOWN P1, R11, R13, R14, R15 ;  /* 0x0800000e0d0b7389 */ /* 0x000064000002000f */
[----:B01----:R-:W-:Y:S05]  /*0cf0*/  ENDCOLLECTIVE ;  /* 0x000000000000791b */ /* 0x003fea0003800000 */
.L_x_20:
[----:B------:R-:W-:Y:S01]  /*0d00*/  IMAD.MOV.U32 R14, RZ, RZ, 0x4 ;  /* 0x00000004ff0e7424 */ /* 0x000fe200078e00ff */
[----:B------:R-:W-:-:S05]  /*0d10*/  MOV R4, R11 ;  /* 0x0000000b00047202 */ /* 0x000fca0000000f00 */
[----:B------:R-:W-:-:S04]  /*0d20*/  FADD R4, R5, R4 ;  /* 0x0000000405047221 */ /* 0x000fc80000000000 */
[----:B------:R-:W-:-:S07]  /*0d30*/  IMAD.MOV.U32 R13, RZ, RZ, R4 ;  /* 0x000000ffff0d7224 */ /* 0x000fce00078e0004 */
[----:B------:R-:W-:Y:S05]  /*0d40*/  WARPSYNC.COLLECTIVE R12, `(.L_x_21) ;  /* 0x000000000c087348 */ /* 0x000fea0003c00000 */
[----:B------:R0:W1:Y:S02]  /*0d50*/  SHFL.DOWN P1, R11, R13, R14, R15 ;  /* 0x0800000e0d0b7389 */ /* 0x000064000002000f */
[----:B01----:R-:W-:Y:S05]  /*0d60*/  ENDCOLLECTIVE ;  /* 0x000000000000791b */ /* 0x003fea0003800000 */
.L_x_21:
[----:B------:R-:W-:Y:S01]  /*0d70*/  IMAD.MOV.U32 R14, RZ, RZ, 0x2 ;  /* 0x00000002ff0e7424 */ /* 0x000fe200078e00ff */
[----:B------:R-:W-:-:S05]  /*0d80*/  MOV R7, R11 ;  /* 0x0000000b00077202 */ /* 0x000fca0000000f00 */
[----:B------:R-:W-:-:S04]  /*0d90*/  FADD R7, R4, R7 ;  /* 0x0000000704077221 */ /* 0x000fc80000000000 */
[----:B------:R-:W-:-:S07]  /*0da0*/  IMAD.MOV.U32 R13, RZ, RZ, R7 ;  /* 0x000000ffff0d7224 */ /* 0x000fce00078e0007 */
[----:B------:R-:W-:Y:S05]  /*0db0*/  WARPSYNC.COLLECTIVE R12, `(.L_x_22) ;  /* 0x000000000c087348 */ /* 0x000fea0003c00000 */
[----:B------:R0:W1:Y:S02]  /*0dc0*/  SHFL.DOWN P1, R11, R13, R14, R15 ;  /* 0x0800000e0d0b7389 */ /* 0x000064000002000f */
[----:B01----:R-:W-:Y:S05]  /*0dd0*/  ENDCOLLECTIVE ;  /* 0x000000000000791b */ /* 0x003fea0003800000 */
.L_x_22:
[----:B------:R-:W-:Y:S01]  /*0de0*/  IMAD.MOV.U32 R14, RZ, RZ, 0x1 ;  /* 0x00000001ff0e7424 */ /* 0x000fe200078e00ff */
[----:B------:R-:W-:-:S05]  /*0df0*/  MOV R6, R11 ;  /* 0x0000000b00067202 */ /* 0x000fca0000000f00 */
[----:B------:R-:W-:-:S04]  /*0e00*/  FADD R6, R7, R6 ;  /* 0x0000000607067221 */ /* 0x000fc80000000000 */
[----:B------:R-:W-:-:S07]  /*0e10*/  IMAD.MOV.U32 R13, RZ, RZ, R6 ;  /* 0x000000ffff0d7224 */ /* 0x000fce00078e0006 */
[----:B------:R-:W-:Y:S05]  /*0e20*/  WARPSYNC.COLLECTIVE R12, `(.L_x_23) ;  /* 0x000000000c087348 */ /* 0x000fea0003c00000 */
[----:B------:R0:W1:Y:S02]  /*0e30*/  SHFL.DOWN P1, R11, R13, R14, R15 ;  /* 0x0800000e0d0b7389 */ /* 0x000064000002000f */
[----:B01----:R-:W-:Y:S05]  /*0e40*/  ENDCOLLECTIVE ;  /* 0x000000000000791b */ /* 0x003fea0003800000 */
.L_x_23:
[----:B------:R-:W-:Y:S01]  /*0e50*/  MOV R9, R11 ;  /* 0x0000000b00097202 */ /* 0x000fe20000000f00 */
[----:B------:R-:W-:Y:S06]  /*0e60*/  BRA `(.L_x_24) ;  /* 0xfffffff800587947 */ /* 0x000fec000383ffff */
        .weak           $__internal_0_$__cuda_sm3x_div_rn_noftz_f32_slowpath
        .type           $__internal_0_$__cuda_sm3x_div_rn_noftz_f32_slowpath,@function
        .size           $__internal_0_$__cuda_sm3x_div_rn_noftz_f32_slowpath,(.L_x_37 - $__internal_0_$__cuda_sm3x_div_rn_noftz_f32_slowpath)
$__internal_0_$__cuda_sm3x_div_rn_noftz_f32_slowpath:
[--C-:B------:R-:W-:Y:S01]  /*0e70*/  SHF.R.U32.HI R11, RZ, 0x17, R3.reuse ;  /* 0x00000017ff0b7819 */ /* 0x100fe20000011603 */
[----:B------:R-:W-:Y:S01]  /*0e80*/  BSSY.RECONVERGENT B1, `(.L_x_25) ;  /* 0x0000064000017945 */ /* 0x000fe20003800200 */
[----:B------:R-:W-:Y:S01]  /*0e90*/  SHF.R.U32.HI R10, RZ, 0x17, R0 ;  /* 0x00000017ff0a7819 */ /* 0x000fe20000011600 */
[----:B------:R-:W-:Y:S01]  /*0ea0*/  IMAD.MOV.U32 R13, RZ, RZ, R3 ;  /* 0x000000ffff0d7224 */ /* 0x000fe200078e0003 */
[----:B------:R-:W-:Y:S02]  /*0eb0*/  LOP3.LUT R11, R11, 0xff, RZ, 0xc0, !PT ;  /* 0x000000ff0b0b7812 */ /* 0x000fe400078ec0ff */
[----:B------:R-:W-:Y:S02]  /*0ec0*/  LOP3.LUT R16, R10, 0xff, RZ, 0xc0, !PT ;  /* 0x000000ff0a107812 */ /* 0x000fe400078ec0ff */
[----:B------:R-:W-:Y:S01]  /*0ed0*/  MOV R12, R0 ;  /* 0x00000000000c7202 */ /* 0x000fe20000000f00 */
[----:B------:R-:W-:Y:S02]  /*0ee0*/  VIADD R14, R11, 0xffffffff ;  /* 0xffffffff0b0e7836 */ /* 0x000fe40000000000 */
[----:B------:R-:W-:-:S03]  /*0ef0*/  VIADD R15, R16, 0xffffffff ;  /* 0xffffffff100f7836 */ /* 0x000fc60000000000 */
[----:B------:R-:W-:-:S04]  /*0f00*/  ISETP.GT.U32.AND P0, PT, R14, 0xfd, PT ;  /* 0x000000fd0e00780c */ /* 0x000fc80003f04070 */
[----:B------:R-:W-:-:S13]  /*0f10*/  ISETP.GT.U32.OR P0, PT, R15, 0xfd, P0 ;  /* 0x000000fd0f00780c */ /* 0x000fda0000704470 */
[----:B------:R-:W-:Y:S01]  /*0f20*/  @!P0 IMAD.MOV.U32 R10, RZ, RZ, RZ ;  /* 0x000000ffff0a8224 */ /* 0x000fe200078e00ff */
[----:B------:R-:W-:Y:S06]  /*0f30*/  @!P0 BRA `(.L_x_26) ;  /* 0x00000000005c8947 */ /* 0x000fec0003800000 */
[----:B------:R-:W-:Y:S02]  /*0f40*/  FSETP.GTU.FTZ.AND P1, PT, |R3|, +INF , PT ;  /* 0x7f8000000300780b */ /* 0x000fe40003f3c200 */
[----:B------:R-:W-:-:S04]  /*0f50*/  FSETP.GTU.FTZ.AND P0, PT, |R0|, +INF , PT ;  /* 0x7f8000000000780b */ /* 0x000fc80003f1c200 */
[----:B------:R-:W-:-:S13]  /*0f60*/  PLOP3.LUT P0, PT, P0, P1, PT, 0xf8, 0x8f ;  /* 0x00000000008f781c */ /* 0x000fda0000703f70 */
[----:B------:R-:W-:Y:S05]  /*0f70*/  @P0 BRA `(.L_x_27) ;  /* 0x00000004004c0947 */ /* 0x000fea0003800000 */
[----:B------:R-:W-:-:S13]  /*0f80*/  LOP3.LUT P0, RZ, R13, 0x7fffffff, R12, 0xc8, !PT ;  /* 0x7fffffff0dff7812 */ /* 0x000fda000780c80c */
[----:B------:R-:W-:Y:S05]  /*0f90*/  @!P0 BRA `(.L_x_28) ;  /* 0x00000004003c8947 */ /* 0x000fea0003800000 */
[C---:B------:R-:W-:Y:S02]  /*0fa0*/  FSETP.NEU.FTZ.AND P2, PT, |R0|.reuse, +INF , PT ;  /* 0x7f8000000000780b */ /* 0x040fe40003f5d200 */
[----:B------:R-:W-:Y:S02]  /*0fb0*/  FSETP.NEU.FTZ.AND P1, PT, |R3|, +INF , PT ;  /* 0x7f8000000300780b */ /* 0x000fe40003f3d200 */
[----:B------:R-:W-:-:S11]  /*0fc0*/  FSETP.NEU.FTZ.AND P0, PT, |R0|, +INF , PT ;  /* 0x7f8000000000780b */ /* 0x000fd60003f1d200 */
[----:B------:R-:W-:Y:S05]  /*0fd0*/  @!P1 BRA !P2, `(.L_x_28) ;  /* 0x00000004002c9947 */ /* 0x000fea0005000000 */
[----:B------:R-:W-:-:S04]  /*0fe0*/  LOP3.LUT P2, RZ, R12, 0x7fffffff, RZ, 0xc0, !PT ;  /* 0x7fffffff0cff7812 */ /* 0x000fc8000784c0ff */
[----:B------:R-:W-:-:S13]  /*0ff0*/  PLOP3.LUT P1, PT, P1, P2, PT, 0x2f, 0xf2 ;  /* 0x0000000000f2781c */ /* 0x000fda0000f24577 */
[----:B------:R-:W-:Y:S05]  /*1000*/  @P1 BRA `(.L_x_29) ;  /* 0x0000000400181947 */ /* 0x000fea0003800000 */
[----:B------:R-:W-:-:S04]  /*1010*/  LOP3.LUT P1, RZ, R13, 0x7fffffff, RZ, 0xc0, !PT ;  /* 0x7fffffff0dff7812 */ /* 0x000fc8000782c0ff */
[----:B------:R-:W-:-:S13]  /*1020*/  PLOP3.LUT P0, PT, P0, P1, PT, 0x2f, 0xf2 ;  /* 0x0000000000f2781c */ /* 0x000fda0000702577 */
[----:B------:R-:W-:Y:S05]  /*1030*/  @P0 BRA `(.L_x_30) ;  /* 0x0000000400000947 */ /* 0x000fea0003800000 */
[----:B------:R-:W-:Y:S02]  /*1040*/  ISETP.GE.AND P0, PT, R15, RZ, PT ;  /* 0x000000ff0f00720c */ /* 0x000fe40003f06270 */
[----:B------:R-:W-:-:S11]  /*1050*/  ISETP.GE.AND P1, PT, R14, RZ, PT ;  /* 0x000000ff0e00720c */ /* 0x000fd60003f26270 */
[----:B------:R-:W-:Y:S01]  /*1060*/  @P0 MOV R10, RZ ;  /* 0x000000ff000a0202 */ /* 0x000fe20000000f00 */
[----:B------:R-:W-:Y:S02]  /*1070*/  @!P0 IMAD.MOV.U32 R10, RZ, RZ, -0x40 ;  /* 0xffffffc0ff0a8424 */ /* 0x000fe400078e00ff */
[----:B------:R-:W-:Y:S01]  /*1080*/  @!P0 FFMA R12, R0, 1.84467440737095516160e+19, RZ ;  /* 0x5f800000000c8823 */ /* 0x000fe200000000ff */
[----:B------:R-:W-:Y:S01]  /*1090*/  @!P1 FFMA R13, R3, 1.84467440737095516160e+19, RZ ;  /* 0x5f800000030d9823 */ /* 0x000fe200000000ff */
[----:B------:R-:W-:-:S07]  /*10a0*/  @!P1 VIADD R10, R10, 0x40 ;  /* 0x000000400a0a9836 */ /* 0x000fce0000000000 */
.L_x_26:
[----:B------:R-:W-:Y:S01]  /*10b0*/  LEA R0, R11, 0xc0800000, 0x17 ;  /* 0xc08000000b007811 */ /* 0x000fe200078eb8ff */
[----:B------:R-:W-:Y:S03]  /*10c0*/  BSSY.RECONVERGENT B2, `(.L_x_31) ;  /* 0x0000036000027945 */ /* 0x000fe60003800200 */
[----:B------:R-:W-:Y:S01]  /*10d0*/  IADD3 R14, PT, PT, -R0, R13, RZ ;  /* 0x0000000d000e7210 */ /* 0x000fe20007ffe1ff */
[----:B------:R-:W-:-:S03]  /*10e0*/  VIADD R13, R16, 0xffffff81 ;  /* 0xffffff81100d7836 */ /* 0x000fc60000000000 */
[----:B------:R-:W0:Y:S01]  /*10f0*/  MUFU.RCP R15, R14 ;  /* 0x0000000e000f7308 */ /* 0x000e220000001000 */
[----:B------:R-:W-:Y:S01]  /*1100*/  FADD.FTZ R17, -R14, -RZ ;  /* 0x800000ff0e117221 */ /* 0x000fe20000010100 */
[C---:B------:R-:W-:Y:S01]  /*1110*/  IMAD R0, R13.reuse, -0x800000, R12 ;  /* 0xff8000000d007824 */ /* 0x040fe200078e020c */
[----:B------:R-:W-:-:S05]  /*1120*/  IADD3 R13, PT, PT, R13, 0x7f, -R11 ;  /* 0x0000007f0d0d7810 */ /* 0x000fca0007ffe80b */
[----:B------:R-:W-:Y:S02]  /*1130*/  IMAD.IADD R13, R13, 0x1, R10 ;  /* 0x000000010d0d7824 */ /* 0x000fe400078e020a */
[----:B0-----:R-:W-:-:S04]  /*1140*/  FFMA R16, R15, R17, 1 ;  /* 0x3f8000000f107423 */ /* 0x001fc80000000011 */
[----:B------:R-:W-:-:S04]  /*1150*/  FFMA R19, R15, R16, R15 ;  /* 0x000000100f137223 */ /* 0x000fc8000000000f */
[----:B------:R-:W-:-:S04]  /*1160*/  FFMA R12, R0, R19, RZ ;  /* 0x00000013000c7223 */ /* 0x000fc800000000ff */
[----:B------:R-:W-:-:S04]  /*1170*/  FFMA R15, R17, R12, R0 ;  /* 0x0000000c110f7223 */ /* 0x000fc80000000000 */
[----:B------:R-:W-:-:S04]  /*1180*/  FFMA R16, R19, R15, R12 ;  /* 0x0000000f13107223 */ /* 0x000fc8000000000c */
[----:B------:R-:W-:-:S04]  /*1190*/  FFMA R17, R17, R16, R0 ;  /* 0x0000001011117223 */ /* 0x000fc80000000000 */
[----:B------:R-:W-:-:S05]  /*11a0*/  FFMA R0, R19, R17, R16 ;  /* 0x0000001113007223 */ /* 0x000fca0000000010 */
[----:B------:R-:W-:-:S04]  /*11b0*/  SHF.R.U32.HI R11, RZ, 0x17, R0 ;  /* 0x00000017ff0b7819 */ /* 0x000fc80000011600 */
[----:B------:R-:W-:-:S04]  /*11c0*/  LOP3.LUT R11, R11, 0xff, RZ, 0xc0, !PT ;  /* 0x000000ff0b0b7812 */ /* 0x000fc800078ec0ff */
[----:B------:R-:W-:-:S05]  /*11d0*/  IADD3 R14, PT, PT, R11, R13, RZ ;  /* 0x0000000d0b0e7210 */ /* 0x000fca0007ffe0ff */
[----:B------:R-:W-:-:S05]  /*11e0*/  VIADD R10, R14, 0xffffffff ;  /* 0xffffffff0e0a7836 */ /* 0x000fca0000000000 */
[----:B------:R-:W-:-:S13]  /*11f0*/  ISETP.GE.U32.AND P0, PT, R10, 0xfe, PT ;  /* 0x000000fe0a00780c */ /* 0x000fda0003f06070 */
[----:B------:R-:W-:Y:S05]  /*1200*/  @!P0 BRA `(.L_x_32) ;  /* 0x0000000000808947 */ /* 0x000fea0003800000 */
[----:B------:R-:W-:-:S13]  /*1210*/  ISETP.GT.AND P0, PT, R14, 0xfe, PT ;  /* 0x000000fe0e00780c */ /* 0x000fda0003f04270 */
[----:B------:R-:W-:Y:S05]  /*1220*/  @P0 BRA `(.L_x_33) ;  /* 0x00000000006c0947 */ /* 0x000fea0003800000 */
[----:B------:R-:W-:-:S13]  /*1230*/  ISETP.GE.AND P0, PT, R14, 0x1, PT ;  /* 0x000000010e00780c */ /* 0x000fda0003f06270 */
[----:B------:R-:W-:Y:S05]  /*1240*/  @P0 BRA `(.L_x_34) ;  /* 0x0000000000740947 */ /* 0x000fea0003800000 */
[----:B------:R-:W-:Y:S02]  /*1250*/  ISETP.GE.AND P0, PT, R14, -0x18, PT ;  /* 0xffffffe80e00780c */ /* 0x000fe40003f06270 */
[----:B------:R-:W-:-:S11]  /*1260*/  LOP3.LUT R0, R0, 0x80000000, RZ, 0xc0, !PT ;  /* 0x8000000000007812 */ /* 0x000fd600078ec0ff */
[----:B------:R-:W-:Y:S05]  /*1270*/  @!P0 BRA `(.L_x_34) ;  /* 0x0000000000688947 */ /* 0x000fea0003800000 */
[CCC-:B------:R-:W-:Y:S01]  /*1280*/  FFMA.RZ R10, R19.reuse, R17.reuse, R16.reuse ;  /* 0x00000011130a7223 */ /* 0x1c0fe2000000c010 */
[C---:B------:R-:W-:Y:S02]  /*1290*/  VIADD R13, R14.reuse, 0x20 ;  /* 0x000000200e0d7836 */ /* 0x040fe40000000000 */
[CCC-:B------:R-:W-:Y:S01]  /*12a0*/  FFMA.RM R11, R19.reuse, R17.reuse, R16.reuse ;  /* 0x00000011130b7223 */ /* 0x1c0fe20000004010 */
[----:B------:R-:W-:Y:S02]  /*12b0*/  ISETP.NE.AND P2, PT, R14, RZ, PT ;  /* 0x000000ff0e00720c */ /* 0x000fe40003f45270 */
[----:B------:R-:W-:Y:S01]  /*12c0*/  LOP3.LUT R12, R10, 0x7fffff, RZ, 0xc0, !PT ;  /* 0x007fffff0a0c7812 */ /* 0x000fe200078ec0ff */
[----:B------:R-:W-:Y:S01]  /*12d0*/  FFMA.RP R10, R19, R17, R16 ;  /* 0x00000011130a7223 */ /* 0x000fe20000008010 */
[----:B------:R-:W-:Y:S02]  /*12e0*/  ISETP.NE.AND P1, PT, R14, RZ, PT ;  /* 0x000000ff0e00720c */ /* 0x000fe40003f25270 */
[----:B------:R-:W-:-:S02]  /*12f0*/  LOP3.LUT R12, R12, 0x800000, RZ, 0xfc, !PT ;  /* 0x008000000c0c7812 */ /* 0x000fc400078efcff */
[----:B------:R-:W-:Y:S02]  /*1300*/  IADD3 R14, PT, PT, -R14, RZ, RZ ;  /* 0x000000ff0e0e7210 */ /* 0x000fe40007ffe1ff */
[----:B------:R-:W-:Y:S02]  /*1310*/  SHF.L.U32 R13, R12, R13, RZ ;  /* 0x0000000d0c0d7219 */ /* 0x000fe400000006ff */
[----:B------:R-:W-:Y:S02]  /*1320*/  FSETP.NEU.FTZ.AND P0, PT, R10, R11, PT ;  /* 0x0000000b0a00720b */ /* 0x000fe40003f1d000 */
[----:B------:R-:W-:Y:S02]  /*1330*/  SEL R11, R14, RZ, P2 ;  /* 0x000000ff0e0b7207 */ /* 0x000fe40001000000 */
[----:B------:R-:W-:Y:S02]  /*1340*/  ISETP.NE.AND P1, PT, R13, RZ, P1 ;  /* 0x000000ff0d00720c */ /* 0x000fe40000f25270 */
[----:B------:R-:W-:-:S02]  /*1350*/  SHF.R.U32.HI R11, RZ, R11, R12 ;  /* 0x0000000bff0b7219 */ /* 0x000fc4000001160c */
[----:B------:R-:W-:Y:S02]  /*1360*/  PLOP3.LUT P0, PT, P0, P1, PT, 0xf8, 0x8f ;  /* 0x00000000008f781c */ /* 0x000fe40000703f70 */
[----:B------:R-:W-:Y:S02]  /*1370*/  SHF.R.U32.HI R13, RZ, 0x1, R11 ;  /* 0x00000001ff0d7819 */ /* 0x000fe4000001160b */
[----:B------:R-:W-:-:S04]  /*1380*/  SEL R10, RZ, 0x1, !P0 ;  /* 0x00000001ff0a7807 */ /* 0x000fc80004000000 */
[----:B------:R-:W-:-:S04]  /*1390*/  LOP3.LUT R10, R10, 0x1, R13, 0xf8, !PT ;  /* 0x000000010a0a7812 */ /* 0x000fc800078ef80d */
[----:B------:R-:W-:-:S05]  /*13a0*/  LOP3.LUT R10, R10, R11, RZ, 0xc0, !PT ;  /* 0x0000000b0a0a7212 */ /* 0x000fca00078ec0ff */
[----:B------:R-:W-:-:S05]  /*13b0*/  IMAD.IADD R13, R13, 0x1, R10 ;  /* 0x000000010d0d7824 */ /* 0x000fca00078e020a */
[----:B------:R-:W-:Y:S01]  /*13c0*/  LOP3.LUT R0, R13, R0, RZ, 0xfc, !PT ;  /* 0x000000000d007212 */ /* 0x000fe200078efcff */
[----:B------:R-:W-:Y:S06]  /*13d0*/  BRA `(.L_x_34) ;  /* 0x0000000000107947 */ /* 0x000fec0003800000 */
.L_x_33:
[----:B------:R-:W-:-:S04]  /*13e0*/  LOP3.LUT R0, R0, 0x80000000, RZ, 0xc0, !PT ;  /* 0x8000000000007812 */ /* 0x000fc800078ec0ff */
[----:B------:R-:W-:Y:S01]  /*13f0*/  LOP3.LUT R0, R0, 0x7f800000, RZ, 0xfc, !PT ;  /* 0x7f80000000007812 */ /* 0x000fe200078efcff */
[----:B------:R-:W-:Y:S06]  /*1400*/  BRA `(.L_x_34) ;  /* 0x0000000000047947 */ /* 0x000fec0003800000 */
.L_x_32:
[----:B------:R-:W-:-:S07]  /*1410*/  IMAD R0, R13, 0x800000, R0 ;  /* 0x008000000d007824 */ /* 0x000fce00078e0200 */
.L_x_34:
[----:B------:R-:W-:Y:S05]  /*1420*/  BSYNC.RECONVERGENT B2 ;  /* 0x0000000000027941 */ /* 0x000fea0003800200 */
.L_x_31:
[----:B------:R-:W-:Y:S05]  /*1430*/  BRA `(.L_x_35) ;  /* 0x0000000000207947 */ /* 0x000fea0003800000 */
.L_x_30:
[----:B------:R-:W-:-:S04]  /*1440*/  LOP3.LUT R0, R13, 0x80000000, R12, 0x48, !PT ;  /* 0x800000000d007812 */ /* 0x000fc800078e480c */
[----:B------:R-:W-:Y:S01]  /*1450*/  LOP3.LUT R0, R0, 0x7f800000, RZ, 0xfc, !PT ;  /* 0x7f80000000007812 */ /* 0x000fe200078efcff */
[----:B------:R-:W-:Y:S06]  /*1460*/  BRA `(.L_x_35) ;  /* 0x0000000000147947 */ /* 0x000fec0003800000 */
.L_x_29:
[----:B------:R-:W-:Y:S01]  /*1470*/  LOP3.LUT R0, R13, 0x80000000, R12, 0x48, !PT ;  /* 0x800000000d007812 */ /* 0x000fe200078e480c */
[----:B------:R-:W-:Y:S06]  /*1480*/  BRA `(.L_x_35) ;  /* 0x00000000000c7947 */ /* 0x000fec0003800000 */
.L_x_28:
[----:B------:R-:W0:Y:S01]  /*1490*/  MUFU.RSQ R0, -QNAN ;  /* 0xffc0000000007908 */ /* 0x000e220000001400 */
[----:B------:R-:W-:Y:S05]  /*14a0*/  BRA `(.L_x_35) ;  /* 0x0000000000047947 */ /* 0x000fea0003800000 */
.L_x_27:
[----:B------:R-:W-:-:S07]  /*14b0*/  FADD.FTZ R0, R0, R3 ;  /* 0x0000000300007221 */ /* 0x000fce0000010000 */
.L_x_35:
[----:B------:R-:W-:Y:S05]  /*14c0*/  BSYNC.RECONVERGENT B1 ;  /* 0x0000000000017941 */ /* 0x000fea0003800200 */
.L_x_25:
[----:B------:R-:W-:Y:S01]  /*14d0*/  MOV R10, R8 ;  /* 0x00000008000a7202 */ /* 0x000fe20000000f00 */
[----:B------:R-:W-:-:S04]  /*14e0*/  IMAD.MOV.U32 R11, RZ, RZ, 0x0 ;  /* 0x00000000ff0b7424 */ /* 0x000fc800078e00ff */
[----:B0-----:R-:W-:Y:S05]  /*14f0*/  RET.REL.NODEC R10 `(_Z22softmax_forward_kernelPfPKfii) ;  /* 0xffffffe80ac07950 */ /* 0x001fea0003c3ffff */
.L_x_36:
[----:B------:R-:W-:-:S00]  /*1500*/  BRA `(.L_x_36) ;  /* 0xfffffffc00fc7947 */ /* 0x000fc0000383ffff */
[----:B------:R-:W-:-:S00]  /*1510*/  NOP ;  /* 0x0000000000007918 */ /* 0x000fc00000000000 */
        /* <DEDUP_REMOVED lines=14> */
.L_x_37:


//--------------------- .nv.shared._Z22softmax_forward_kernelPfPKfii --------------------------
	.section	.nv.shared._Z22softmax_forward_kernelPfPKfii,"aw",@nobits
	.sectionflags	@""
	.align	16
	.zero		1024


//--------------------- .nv.shared.reserved.0     --------------------------
	.section	.nv.shared.reserved.0,"aw",@nobits
	.weak		__nv_reservedSMEM_offset_0_alias
	.size		__nv_reservedSMEM_offset_0_alias, 0, 64
	.other		__nv_reservedSMEM_offset_0_alias,@"STO_CUDA_RESERVED_SHARED STV_DEFAULT"
__nv_reservedSMEM_offset_0_alias:
	.zero		0
	.zero		64


//--------------------- .nv.constant0._Z22softmax_forward_kernelPfPKfii --------------------------
	.section	.nv.constant0._Z22softmax_forward_kernelPfPKfii,"a",@progbits
	.sectionflags	@""
	.align	4
.nv.constant0._Z22softmax_forward_kernelPfPKfii:
	.zero		920


//--------------------- SYMBOLS --------------------------

	.type		.nv.reservedSmem.offset0,@object
	.size		.nv.reservedSmem.offset0,0x4
	.type		.nv.reservedSmem.cap,@object
	.size		.nv.reservedSmem.cap,0x4
